	.headerflags	@"EF_CUDA_TEXMODE_UNIFIED EF_CUDA_64BIT_ADDRESS EF_CUDA_SM86 EF_CUDA_VIRTUAL_SM(EF_CUDA_SM86)"
	.elftype	@"ET_EXEC"


//--------------------- .nv.info                  --------------------------
	.section	.nv.info,"",@"SHT_CUDA_INFO"
	.align	4


	//----- nvinfo : EIATTR_REGCOUNT
	.align		4
        /*0000*/ 	.byte	0x04, 0x2f
        /*0002*/ 	.short	(.L_2 - .L_1)
	.align		4
.L_1:
        /*0004*/ 	.word	index@(triton_red_fused__to_copy_add_mul_native_layer_norm_3)
        /*0008*/ 	.word	0x00000021


	//----- nvinfo : EIATTR_MIN_STACK_SIZE
	.align		4
.L_2:
        /*000c*/ 	.byte	0x04, 0x12
        /*000e*/ 	.short	(.L_4 - .L_3)
	.align		4
.L_3:
        /*0010*/ 	.word	index@(triton_red_fused__to_copy_add_mul_native_layer_norm_3)
        /*0014*/ 	.word	0x00000000


	//----- nvinfo : EIATTR_FRAME_SIZE
	.align		4
.L_4:
        /*0018*/ 	.byte	0x04, 0x11
        /*001a*/ 	.short	(.L_6 - .L_5)
	.align		4
.L_5:
        /*001c*/ 	.word	index@(triton_red_fused__to_copy_add_mul_native_layer_norm_3)
        /*0020*/ 	.word	0x00000000


	//----- nvinfo : EIATTR_MIN_STACK_SIZE
	.align		4
.L_6:
        /*0024*/ 	.byte	0x04, 0x12
        /*0026*/ 	.short	(.L_8 - .L_7)
	.align		4
.L_7:
        /*0028*/ 	.word	index@(triton_red_fused__to_copy_add_mul_native_layer_norm_3)
        /*002c*/ 	.word	0x00000000
.L_8:


//--------------------- .nv.info.triton_red_fused__to_copy_add_mul_native_layer_norm_3 --------------------------
	.section	.nv.info.triton_red_fused__to_copy_add_mul_native_layer_norm_3,"",@"SHT_CUDA_INFO"
	.sectionflags	@""
	.align	4


	//----- nvinfo : EIATTR_CUDA_API_VERSION
	.align		4
        /*0000*/ 	.byte	0x04, 0x37
        /*0002*/ 	.short	(.L_10 - .L_9)
.L_9:
        /*0004*/ 	.word	0x0000007c


	//----- nvinfo : EIATTR_SW2861232_WAR
	.align		4
.L_10:
        /*0008*/ 	.byte	0x01, 0x35
	.zero		2


	//----- nvinfo : EIATTR_PARAM_CBANK
	.align		4
        /*000c*/ 	.byte	0x04, 0x0a
        /*000e*/ 	.short	(.L_12 - .L_11)
	.align		4
.L_11:
        /*0010*/ 	.word	index@(.nv.constant0.triton_red_fused__to_copy_add_mul_native_layer_norm_3)
        /*0014*/ 	.short	0x0160
        /*0016*/ 	.short	0x0060


	//----- nvinfo : EIATTR_CBANK_PARAM_SIZE
	.align		4
.L_12:
        /*0018*/ 	.byte	0x03, 0x19
        /*001a*/ 	.short	0x0060


	//----- nvinfo : EIATTR_KPARAM_INFO
	.align		4
        /*001c*/ 	.byte	0x04, 0x17
        /*001e*/ 	.short	(.L_14 - .L_13)
.L_13:
        /*0020*/ 	.word	0x00000000
        /*0024*/ 	.short	0x000c
        /*0026*/ 	.short	0x0058
        /*0028*/ 	.byte	0x00, 0xf4, 0x21, 0x00


	//----- nvinfo : EIATTR_KPARAM_INFO
	.align		4
.L_14:
        /*002c*/ 	.byte	0x04, 0x17
        /*002e*/ 	.short	(.L_16 - .L_15)
.L_15:
        /*0030*/ 	.word	0x00000000
        /*0034*/ 	.short	0x000b
        /*0036*/ 	.short	0x0054
        /*0038*/ 	.byte	0x00, 0xf0, 0x11, 0x00


	//----- nvinfo : EIATTR_KPARAM_INFO
	.align		4
.L_16:
        /*003c*/ 	.byte	0x04, 0x17
        /*003e*/ 	.short	(.L_18 - .L_17)
.L_17:
        /*0040*/ 	.word	0x00000000
        /*0044*/ 	.short	0x000a
        /*0046*/ 	.short	0x0050
        /*0048*/ 	.byte	0x00, 0xf0, 0x11, 0x00


	//----- nvinfo : EIATTR_KPARAM_INFO
	.align		4
.L_18:
        /*004c*/ 	.byte	0x04, 0x17
        /*004e*/ 	.short	(.L_20 - .L_19)
.L_19:
        /*0050*/ 	.word	0x00000000
        /*0054*/ 	.short	0x0009
        /*0056*/ 	.short	0x0048
        /*0058*/ 	.byte	0x00, 0xf4, 0x21, 0x00


	//----- nvinfo : EIATTR_KPARAM_INFO
	.align		4
.L_20:
        /*005c*/ 	.byte	0x04, 0x17
        /*005e*/ 	.short	(.L_22 - .L_21)
.L_21:
        /*0060*/ 	.word	0x00000000
        /*0064*/ 	.short	0x0008
        /*0066*/ 	.short	0x0040
        /*0068*/ 	.byte	0x00, 0xf4, 0x21, 0x00


	//----- nvinfo : EIATTR_KPARAM_INFO
	.align		4
.L_22:
        /*006c*/ 	.byte	0x04, 0x17
        /*006e*/ 	.short	(.L_24 - .L_23)
.L_23:
        /*0070*/ 	.word	0x00000000
        /*0074*/ 	.short	0x0007
        /*0076*/ 	.short	0x0038
        /*0078*/ 	.byte	0x00, 0xf4, 0x21, 0x00


	//----- nvinfo : EIATTR_KPARAM_INFO
	.align		4
.L_24:
        /*007c*/ 	.byte	0x04, 0x17
        /*007e*/ 	.short	(.L_26 - .L_25)
.L_25:
        /*0080*/ 	.word	0x00000000
        /*0084*/ 	.short	0x0006
        /*0086*/ 	.short	0x0030
        /*0088*/ 	.byte	0x00, 0xf4, 0x21, 0x00


	//----- nvinfo : EIATTR_KPARAM_INFO
	.align		4
.L_26:
        /*008c*/ 	.byte	0x04, 0x17
        /*008e*/ 	.short	(.L_28 - .L_27)
.L_27:
        /*0090*/ 	.word	0x00000000
        /*0094*/ 	.short	0x0005
        /*0096*/ 	.short	0x0028
        /*0098*/ 	.byte	0x00, 0xf4, 0x21, 0x00


	//----- nvinfo : EIATTR_KPARAM_INFO
	.align		4
.L_28:
        /*009c*/ 	.byte	0x04, 0x17
        /*009e*/ 	.short	(.L_30 - .L_29)
.L_29:
        /*00a0*/ 	.word	0x00000000
        /*00a4*/ 	.short	0x0004
        /*00a6*/ 	.short	0x0020
        /*00a8*/ 	.byte	0x00, 0xf4, 0x21, 0x00


	//----- nvinfo : EIATTR_KPARAM_INFO
	.align		4
.L_30:
        /*00ac*/ 	.byte	0x04, 0x17
        /*00ae*/ 	.short	(.L_32 - .L_31)
.L_31:
        /*00b0*/ 	.word	0x00000000
        /*00b4*/ 	.short	0x0003
        /*00b6*/ 	.short	0x0018
        /*00b8*/ 	.byte	0x00, 0xf4, 0x21, 0x00


	//----- nvinfo : EIATTR_KPARAM_INFO
	.align		4
.L_32:
        /*00bc*/ 	.byte	0x04, 0x17
        /*00be*/ 	.short	(.L_34 - .L_33)
.L_33:
        /*00c0*/ 	.word	0x00000000
        /*00c4*/ 	.short	0x0002
        /*00c6*/ 	.short	0x0010
        /*00c8*/ 	.byte	0x00, 0xf4, 0x21, 0x00


	//----- nvinfo : EIATTR_KPARAM_INFO
	.align		4
.L_34:
        /*00cc*/ 	.byte	0x04, 0x17
        /*00ce*/ 	.short	(.L_36 - .L_35)
.L_35:
        /*00d0*/ 	.word	0x00000000
        /*00d4*/ 	.short	0x0001
        /*00d6*/ 	.short	0x0008
        /*00d8*/ 	.byte	0x00, 0xf4, 0x21, 0x00


	//----- nvinfo : EIATTR_KPARAM_INFO
	.align		4
.L_36:
        /*00dc*/ 	.byte	0x04, 0x17
        /*00de*/ 	.short	(.L_38 - .L_37)
.L_37:
        /*00e0*/ 	.word	0x00000000
        /*00e4*/ 	.short	0x0000
        /*00e6*/ 	.short	0x0000
        /*00e8*/ 	.byte	0x00, 0xf4, 0x21, 0x00


	//----- nvinfo : EIATTR_MAXREG_COUNT
	.align		4
.L_38:
        /*00ec*/ 	.byte	0x03, 0x1b
        /*00ee*/ 	.short	0x0080


	//----- nvinfo : EIATTR_COOP_GROUP_MASK_REGIDS
	.align		4
        /*00f0*/ 	.byte	0x04, 0x29
        /*00f2*/ 	.short	(.L_40 - .L_39)


	//   ....[0]....
.L_39:
        /*00f4*/ 	.word	0xffffffff


	//   ....[1]....
        /*00f8*/ 	.word	0xffffffff


	//   ....[2]....
        /*00fc*/ 	.word	0xffffffff


	//   ....[3]....
        /*0100*/ 	.word	0xffffffff


	//   ....[4]....
        /*0104*/ 	.word	0xffffffff


	//   ....[5]....
        /*0108*/ 	.word	0xffffffff


	//   ....[6]....
        /*010c*/ 	.word	0xffffffff


	//   ....[7]....
        /*0110*/ 	.word	0xffffffff


	//   ....[8]....
        /*0114*/ 	.word	0xffffffff


	//   ....[9]....
        /*0118*/ 	.word	0xffffffff


	//   ....[10]....
        /*011c*/ 	.word	0xffffffff


	//   ....[11]....
        /*0120*/ 	.word	0xffffffff


	//   ....[12]....
        /*0124*/ 	.word	0xffffffff


	//   ....[13]....
        /*0128*/ 	.word	0xffffffff


	//   ....[14]....
        /*012c*/ 	.word	0xffffffff


	//   ....[15]....
        /*0130*/ 	.word	0xffffffff


	//   ....[16]....
        /*0134*/ 	.word	0xffffffff


	//   ....[17]....
        /*0138*/ 	.word	0xffffffff


	//   ....[18]....
        /*013c*/ 	.word	0xffffffff


	//   ....[19]....
        /*0140*/ 	.word	0xffffffff


	//   ....[20]....
        /*0144*/ 	.word	0xffffffff


	//   ....[21]....
        /*0148*/ 	.word	0xffffffff


	//   ....[22]....
        /*014c*/ 	.word	0xffffffff


	//   ....[23]....
        /*0150*/ 	.word	0xffffffff


	//   ....[24]....
        /*0154*/ 	.word	0xffffffff


	//   ....[25]....
        /*0158*/ 	.word	0xffffffff


	//   ....[26]....
        /*015c*/ 	.word	0xffffffff


	//----- nvinfo : EIATTR_COOP_GROUP_INSTR_OFFSETS
	.align		4
.L_40:
        /*0160*/ 	.byte	0x04, 0x28
        /*0162*/ 	.short	(.L_42 - .L_41)


	//   ....[0]....
.L_41:
        /*0164*/ 	.word	0x000003b0


	//   ....[1]....
        /*0168*/ 	.word	0x00000660


	//   ....[2]....
        /*016c*/ 	.word	0x00000710


	//   ....[3]....
        /*0170*/ 	.word	0x00000790


	//   ....[4]....
        /*0174*/ 	.word	0x000007f0


	//   ....[5]....
        /*0178*/ 	.word	0x00000890


	//   ....[6]....
        /*017c*/ 	.word	0x000008e0


	//   ....[7]....
        /*0180*/ 	.word	0x00000920


	//   ....[8]....
        /*0184*/ 	.word	0x000009e0


	//   ....[9]....
        /*0188*/ 	.word	0x00000a50


	//   ....[10]....
        /*018c*/ 	.word	0x00000b10


	//   ....[11]....
        /*0190*/ 	.word	0x00000b40


	//   ....[12]....
        /*0194*/ 	.word	0x00000b80


	//   ....[13]....
        /*0198*/ 	.word	0x00000c50


	//   ....[14]....
        /*019c*/ 	.word	0x00000ca0


	//   ....[15]....
        /*01a0*/ 	.word	0x00000e40


	//   ....[16]....
        /*01a4*/ 	.word	0x00000e50


	//   ....[17]....
        /*01a8*/ 	.word	0x00000e60


	//   ....[18]....
        /*01ac*/ 	.word	0x00000ea0


	//   ....[19]....
        /*01b0*/ 	.word	0x00000fb0


	//   ....[20]....
        /*01b4*/ 	.word	0x00001030


	//   ....[21]....
        /*01b8*/ 	.word	0x00001060


	//   ....[22]....
        /*01bc*/ 	.word	0x000010c0


	//   ....[23]....
        /*01c0*/ 	.word	0x00001160


	//   ....[24]....
        /*01c4*/ 	.word	0x000011b0


	//   ....[25]....
        /*01c8*/ 	.word	0x00001280


	//   ....[26]....
        /*01cc*/ 	.word	0x000012c0


	//----- nvinfo : EIATTR_EXIT_INSTR_OFFSETS
	.align		4
.L_42:
        /*01d0*/ 	.byte	0x04, 0x1c
        /*01d2*/ 	.short	(.L_44 - .L_43)


	//   ....[0]....
.L_43:
        /*01d4*/ 	.word	0x00001770


	//   ....[1]....
        /*01d8*/ 	.word	0x00001790


	//----- nvinfo : EIATTR_REQNTID
	.align		4
.L_44:
        /*01dc*/ 	.byte	0x04, 0x10
        /*01de*/ 	.short	(.L_46 - .L_45)
.L_45:
        /*01e0*/ 	.word	0x00000200
        /*01e4*/ 	.word	0x00000001
        /*01e8*/ 	.word	0x00000001
.L_46:


//--------------------- .nv.callgraph             --------------------------
	.section	.nv.callgraph,"",@"SHT_CUDA_CALLGRAPH"
	.align	4
	.sectionentsize	8
	.align		4
        /*0000*/ 	.word	0x00000000
	.align		4
        /*0004*/ 	.word	0xffffffff
	.align		4
        /*0008*/ 	.word	0x00000000
	.align		4
        /*000c*/ 	.word	0xfffffffe
	.align		4
        /*0010*/ 	.word	0x00000000
	.align		4
        /*0014*/ 	.word	0xfffffffd
	.align		4
        /*0018*/ 	.word	0x00000000
	.align		4
        /*001c*/ 	.word	0xfffffffc


//--------------------- .nv.rel.action            --------------------------
	.section	.nv.rel.action,"",@"SHT_CUDA_RELOCINFO"
	.align	8
	.sectionentsize	8
        /*0000*/ 	.byte	0x73, 0x00, 0x00, 0x00, 0x00, 0x00, 0x00, 0x00, 0x00, 0x00, 0x00, 0x11, 0x25, 0x00, 0x05, 0x36


//--------------------- .nv.constant4             --------------------------
	.section	.nv.constant4,"a",@progbits
	.align	8
	.align		8
.nv.constant4:
        /*0000*/ 	.dword	_$_str


//--------------------- .nv.constant0.triton_red_fused__to_copy_add_mul_native_layer_norm_3 --------------------------
	.section	.nv.constant0.triton_red_fused__to_copy_add_mul_native_layer_norm_3,"a",@progbits
	.sectionflags	@""
	.align	4
.nv.constant0.triton_red_fused__to_copy_add_mul_native_layer_norm_3:
	.zero		448


//--------------------- .text.triton_red_fused__to_copy_add_mul_native_layer_norm_3 --------------------------
	.section	.text.triton_red_fused__to_copy_add_mul_native_layer_norm_3,"ax",@progbits
	.sectionflags	@"SHF_BARRIERS=1"
	.sectioninfo	@"SHI_REGISTERS=33"
	.align	128
        .global         triton_red_fused__to_copy_add_mul_native_layer_norm_3
        .type           triton_red_fused__to_copy_add_mul_native_layer_norm_3,@function
        .size           triton_red_fused__to_copy_add_mul_native_layer_norm_3,(.L_x_1 - triton_red_fused__to_copy_add_mul_native_layer_norm_3)
        .other          triton_red_fused__to_copy_add_mul_native_layer_norm_3,@"STO_CUDA_ENTRY STV_DEFAULT"
triton_red_fused__to_copy_add_mul_native_layer_norm_3:
.text.triton_red_fused__to_copy_add_mul_native_layer_norm_3:
[----:B------:R-:W-:Y:S02]  /*0000*/  MOV R1, c[0x0][0x28] ;  /* 0x00000a0000017a02 */ /* 0x000fe40000000f00 */
[----:B------:R-:W0:Y:S01]  /*0010*/  S2R R13, SR_TID.X ;  /* 0x00000000000d7919 */ /* 0x000e220000002100 */
[----:B------:R-:W-:Y:S01]  /*0020*/  MOV R15, 0x2 ;  /* 0x00000002000f7802 */ /* 0x000fe20000000f00 */
[----:B------:R-:W-:Y:S01]  /*0030*/  CS2R R8, SRZ ;  /* 0x0000000000087805 */ /* 0x000fe2000001ff00 */
[----:B------:R-:W-:Y:S01]  /*0040*/  CS2R R6, SRZ ;  /* 0x0000000000067805 */ /* 0x000fe2000001ff00 */
[----:B------:R-:W1:Y:S01]  /*0050*/  S2R R14, SR_CTAID.X ;  /* 0x00000000000e7919 */ /* 0x000e620000002500 */
[----:B------:R-:W-:Y:S01]  /*0060*/  ULDC.64 UR4, c[0x0][0x118] ;  /* 0x0000460000047ab9 */ /* 0x000fe20000000a00 */
[----:B0-----:R-:W-:-:S04]  /*0070*/  SHF.L.U32 R0, R13, 0x2, RZ ;  /* 0x000000020d007819 */ /* 0x001fc800000006ff */
[----:B------:R-:W-:Y:S02]  /*0080*/  LOP3.LUT R0, R0, 0x7fc, RZ, 0xc0, !PT ;  /* 0x000007fc00007812 */ /* 0x000fe400078ec0ff */
[----:B-1----:R-:W-:Y:S02]  /*0090*/  ISETP.GE.AND P0, PT, R14, 0x200, PT ;  /* 0x000002000e00780c */ /* 0x002fe40003f06270 */
[----:B------:R-:W-:Y:S01]  /*00a0*/  ISETP.GE.U32.AND P1, PT, R0, 0x480, PT ;  /* 0x000004800000780c */ /* 0x000fe20003f26070 */
[----:B------:R-:W-:Y:S01]  /*00b0*/  IMAD R16, R14, 0x480, R0 ;  /* 0x000004800e107824 */ /* 0x000fe200078e0200 */
[C---:B------:R-:W-:Y:S01]  /*00c0*/  ISETP.LT.U32.AND P0, PT, R0.reuse, 0x480, !P0 ;  /* 0x000004800000780c */ /* 0x040fe20004701070 */
[----:B------:R-:W-:Y:S01]  /*00d0*/  IMAD.WIDE.U32 R26, R0, R15, c[0x0][0x180] ;  /* 0x00006000001a7625 */ /* 0x000fe200078e000f */
[----:B------:R-:W-:-:S03]  /*00e0*/  SHF.R.S32.HI R3, RZ, 0x1f, R14 ;  /* 0x0000001fff037819 */ /* 0x000fc6000001140e */
[----:B------:R-:W-:Y:S01]  /*00f0*/  IMAD.WIDE R20, R16, R15, c[0x0][0x178] ;  /* 0x00005e0010147625 */ /* 0x000fe200078e020f */
[----:B------:R-:W-:-:S04]  /*0100*/  LEA.HI R3, R3, R14, RZ, 0x8 ;  /* 0x0000000e03037211 */ /* 0x000fc800078f40ff */
[----:B------:R-:W-:Y:S01]  /*0110*/  SHF.R.U32.HI R3, RZ, 0x8, R3 ;  /* 0x00000008ff037819 */ /* 0x000fe20000011603 */
[----:B------:R0:W2:Y:S04]  /*0120*/  @!P1 LDG.E.EL.64 R8, [R26.64] ;  /* 0x000000041a089981 */ /* 0x0000a8000c2e1b00 */
[----:B------:R1:W3:Y:S01]  /*0130*/  @P0 LDG.E.EF.64 R6, [R20.64] ;  /* 0x0000000414060981 */ /* 0x0002e2000c0e1b00 */
[----:B------:R-:W-:Y:S01]  /*0140*/  IMAD R18, R3, 0x1b00, R0 ;  /* 0x00001b0003127824 */ /* 0x000fe200078e0200 */
[----:B------:R-:W-:Y:S01]  /*0150*/  CS2R R4, SRZ ;  /* 0x0000000000047805 */ /* 0x000fe2000001ff00 */
[----:B------:R-:W-:Y:S01]  /*0160*/  IMAD.WIDE R22, R16, R15, c[0x0][0x168] ;  /* 0x00005a0010167625 */ /* 0x000fe200078e020f */
[----:B------:R-:W-:-:S03]  /*0170*/  CS2R R2, SRZ ;  /* 0x0000000000027805 */ /* 0x000fc6000001ff00 */
[----:B------:R-:W-:Y:S01]  /*0180*/  IMAD.WIDE R24, R18, R15, c[0x0][0x170] ;  /* 0x00005c0012187625 */ /* 0x000fe200078e020f */
[----:B------:R4:W5:Y:S04]  /*0190*/  @P0 LDG.E.EF.64 R4, [R22.64] ;  /* 0x0000000416040981 */ /* 0x000968000c0e1b00 */
[----:B------:R0:W5:Y:S01]  /*01a0*/  @P0 LDG.E.EL.64 R2, [R24.64] ;  /* 0x0000000418020981 */ /* 0x000162000c2e1b00 */
[----:B-1----:R-:W-:Y:S02]  /*01b0*/  FSEL R20, RZ, 2, !P0 ;  /* 0x40000000ff147808 */ /* 0x002fe40004000000 */
[----:B------:R-:W-:Y:S02]  /*01c0*/  FSEL R19, RZ, 3, !P0 ;  /* 0x40400000ff137808 */ /* 0x000fe40004000000 */
[C---:B------:R-:W-:Y:S01]  /*01d0*/  FSETP.GEU.AND P1, PT, R20.reuse, 1.175494350822287508e-38, PT ;  /* 0x008000001400780b */ /* 0x040fe20003f2e000 */
[----:B------:R-:W-:Y:S01]  /*01e0*/  FMUL R17, R20, 16777216 ;  /* 0x4b80000014117820 */ /* 0x000fe20000400000 */
[C---:B------:R-:W-:Y:S01]  /*01f0*/  FSETP.GEU.AND P2, PT, R19.reuse, 1.175494350822287508e-38, PT ;  /* 0x008000001300780b */ /* 0x040fe20003f4e000 */
[----:B------:R-:W-:Y:S01]  /*0200*/  FMUL R0, R19, 16777216 ;  /* 0x4b80000013007820 */ /* 0x000fe20000400000 */
[----:B------:R-:W-:-:S02]  /*0210*/  FSEL R21, RZ, 1, !P0 ;  /* 0x3f800000ff157808 */ /* 0x000fc40004000000 */
[----:B------:R-:W-:Y:S02]  /*0220*/  FSEL R17, R17, R20, !P1 ;  /* 0x0000001411117208 */ /* 0x000fe40004800000 */
[----:B0-----:R-:W-:Y:S01]  /*0230*/  FSEL R27, R0, R19, !P2 ;  /* 0x00000013001b7208 */ /* 0x001fe20005000000 */
[----:B------:R-:W-:Y:S01]  /*0240*/  FMUL R0, R21, 16777216 ;  /* 0x4b80000015007820 */ /* 0x000fe20000400000 */
[----:B------:R-:W-:Y:S02]  /*0250*/  FSETP.NEU.AND P3, PT, R19, RZ, PT ;  /* 0x000000ff1300720b */ /* 0x000fe40003f6d000 */
[----:B------:R-:W0:Y:S02]  /*0260*/  MUFU.RCP R17, R17 ;  /* 0x0000001100117308 */ /* 0x000e240000001000 */
[CC--:B------:R-:W-:Y:S02]  /*0270*/  FSEL R24, R0.reuse, R21.reuse, !P1 ;  /* 0x0000001500187208 */ /* 0x0c0fe40004800000 */
[----:B------:R-:W-:-:S02]  /*0280*/  FSEL R29, R0, R21, !P2 ;  /* 0x00000015001d7208 */ /* 0x000fc40005000000 */
[----:B------:R-:W-:Y:S02]  /*0290*/  FSETP.NEU.AND P1, PT, R20, RZ, PT ;  /* 0x000000ff1400720b */ /* 0x000fe40003f2d000 */
[----:B----4-:R-:W1:Y:S01]  /*02a0*/  MUFU.RCP R22, R27 ;  /* 0x0000001b00167308 */ /* 0x010e620000001000 */
[----:B0-----:R-:W-:Y:S01]  /*02b0*/  FMUL R24, R17, R24 ;  /* 0x0000001811187220 */ /* 0x001fe20000400000 */
[----:B------:R-:W-:-:S04]  /*02c0*/  FSEL R17, RZ, 4, !P0 ;  /* 0x40800000ff117808 */ /* 0x000fc80004000000 */
[----:B------:R-:W-:Y:S01]  /*02d0*/  FSETP.GEU.AND P2, PT, R17, 1.175494350822287508e-38, PT ;  /* 0x008000001100780b */ /* 0x000fe20003f4e000 */
[----:B-1----:R-:W-:-:S05]  /*02e0*/  FMUL R22, R22, R29 ;  /* 0x0000001d16167220 */ /* 0x002fca0000400000 */
[----:B------:R-:W-:Y:S02]  /*02f0*/  FSEL R22, R22, RZ, P3 ;  /* 0x000000ff16167208 */ /* 0x000fe40001800000 */
[----:B--2---:R-:W-:Y:S02]  /*0300*/  SHF.L.U32 R26, R8, 0x10, RZ ;  /* 0x00000010081a7819 */ /* 0x004fe400000006ff */
[----:B------:R-:W-:Y:S02]  /*0310*/  SHF.L.U32 R28, R9, 0x10, RZ ;  /* 0x00000010091c7819 */ /* 0x000fe400000006ff */
[----:B---3--:R-:W-:Y:S02]  /*0320*/  SHF.L.U32 R25, R6, 0x10, RZ ;  /* 0x0000001006197819 */ /* 0x008fe400000006ff */
[----:B------:R-:W-:Y:S02]  /*0330*/  SHF.L.U32 R23, R7, 0x10, RZ ;  /* 0x0000001007177819 */ /* 0x000fe400000006ff */
[----:B------:R-:W-:Y:S01]  /*0340*/  PRMT R7, R8, 0x7632, R7 ;  /* 0x0000763208077816 */ /* 0x000fe20000000007 */
[--C-:B------:R-:W-:Y:S01]  /*0350*/  FADD R25, R25, R26.reuse ;  /* 0x0000001a19197221 */ /* 0x100fe20000000000 */
[----:B------:R-:W-:Y:S01]  /*0360*/  PRMT R26, R9, 0x7632, R26 ;  /* 0x00007632091a7816 */ /* 0x000fe2000000001a */
[----:B------:R-:W-:Y:S01]  /*0370*/  FMUL R8, R17, 16777216 ;  /* 0x4b80000011087820 */ /* 0x000fe20000400000 */
[----:B------:R-:W-:Y:S01]  /*0380*/  FADD R23, R23, R28 ;  /* 0x0000001c17177221 */ /* 0x000fe20000000000 */
[----:B------:R-:W-:-:S02]  /*0390*/  PRMT R9, R6, 0x7632, R9 ;  /* 0x0000763206097816 */ /* 0x000fc40000000009 */
[C---:B------:R-:W-:Y:S01]  /*03a0*/  PRMT R29, R7.reuse, 0x7632, R29 ;  /* 0x00007632071d7816 */ /* 0x040fe2000000001d */
[----:B------:R-:W0:Y:S01]  /*03b0*/  SHFL.BFLY PT, R6, R17, 0x10, 0x1f ;  /* 0x0e001f0011067f89 */ /* 0x000e2200000e0000 */
[----:B------:R-:W-:Y:S02]  /*03c0*/  SHF.L.U32 R28, R7, 0x10, RZ ;  /* 0x00000010071c7819 */ /* 0x000fe400000006ff */
[----:B------:R-:W-:Y:S02]  /*03d0*/  SHF.L.U32 R30, R26, 0x10, RZ ;  /* 0x000000101a1e7819 */ /* 0x000fe400000006ff */
[C---:B-----5:R-:W-:Y:S02]  /*03e0*/  PRMT R7, R4.reuse, 0x7632, R7 ;  /* 0x0000763204077816 */ /* 0x060fe40000000007 */
[----:B------:R-:W-:Y:S02]  /*03f0*/  SHF.L.U32 R26, R4, 0x10, RZ ;  /* 0x00000010041a7819 */ /* 0x000fe400000006ff */
[----:B------:R-:W-:-:S02]  /*0400*/  FSEL R8, R8, R17, !P2 ;  /* 0x0000001108087208 */ /* 0x000fc40005000000 */
[----:B------:R-:W-:Y:S02]  /*0410*/  SHF.L.U32 R27, R9, 0x10, RZ ;  /* 0x00000010091b7819 */ /* 0x000fe400000006ff */
[C---:B------:R-:W-:Y:S02]  /*0420*/  PRMT R4, R2.reuse, 0x7632, R4 ;  /* 0x0000763202047816 */ /* 0x040fe40000000004 */
[----:B------:R-:W-:Y:S01]  /*0430*/  SHF.L.U32 R9, R7, 0x10, RZ ;  /* 0x0000001007097819 */ /* 0x000fe200000006ff */
[----:B------:R-:W-:Y:S01]  /*0440*/  FADD R27, R27, R28 ;  /* 0x0000001c1b1b7221 */ /* 0x000fe20000000000 */
[----:B------:R-:W-:Y:S01]  /*0450*/  SHF.L.U32 R7, R2, 0x10, RZ ;  /* 0x0000001002077819 */ /* 0x000fe200000006ff */
[----:B------:R-:W1:Y:S01]  /*0460*/  MUFU.RCP R8, R8 ;  /* 0x0000000800087308 */ /* 0x000e620000001000 */
[----:B------:R-:W-:Y:S02]  /*0470*/  SHF.L.U32 R2, R4, 0x10, RZ ;  /* 0x0000001004027819 */ /* 0x000fe400000006ff */
[----:B------:R-:W-:Y:S01]  /*0480*/  SHF.L.U32 R29, R29, 0x10, RZ ;  /* 0x000000101d1d7819 */ /* 0x000fe200000006ff */
[----:B------:R-:W-:Y:S01]  /*0490*/  FFMA R7, R7, R25, R26 ;  /* 0x0000001907077223 */ /* 0x000fe2000000001a */
[----:B------:R-:W-:Y:S01]  /*04a0*/  SHF.L.U32 R25, R3, 0x10, RZ ;  /* 0x0000001003197819 */ /* 0x000fe200000006ff */
[--C-:B------:R-:W-:Y:S01]  /*04b0*/  FFMA R2, R2, R27, R9.reuse ;  /* 0x0000001b02027223 */ /* 0x100fe20000000009 */
[----:B------:R-:W-:Y:S01]  /*04c0*/  PRMT R9, R5, 0x7632, R9 ;  /* 0x0000763205097816 */ /* 0x000fe20000000009 */
[----:B------:R-:W-:Y:S01]  /*04d0*/  FADD R4, R29, R30 ;  /* 0x0000001e1d047221 */ /* 0x000fe20000000000 */
[----:B------:R-:W-:-:S02]  /*04e0*/  SHF.L.U32 R26, R5, 0x10, RZ ;  /* 0x00000010051a7819 */ /* 0x000fc400000006ff */
[----:B------:R-:W-:Y:S02]  /*04f0*/  PRMT R3, R3, 0x7632, R3 ;  /* 0x0000763203037816 */ /* 0x000fe40000000003 */
[----:B------:R-:W-:Y:S01]  /*0500*/  FSEL R30, R7, RZ, P0 ;  /* 0x000000ff071e7208 */ /* 0x000fe20000000000 */
[----:B------:R-:W-:Y:S01]  /*0510*/  FFMA R23, R25, R23, R26 ;  /* 0x0000001719177223 */ /* 0x000fe2000000001a */
[----:B------:R-:W-:Y:S02]  /*0520*/  FSEL R27, R2, RZ, P0 ;  /* 0x000000ff021b7208 */ /* 0x000fe40000000000 */
[----:B------:R-:W-:Y:S02]  /*0530*/  SHF.L.U32 R9, R9, 0x10, RZ ;  /* 0x0000001009097819 */ /* 0x000fe400000006ff */
[----:B------:R-:W-:Y:S01]  /*0540*/  SHF.L.U32 R28, R3, 0x10, RZ ;  /* 0x00000010031c7819 */ /* 0x000fe200000006ff */
[----:B------:R-:W-:Y:S01]  /*0550*/  FADD R3, -R30, R27 ;  /* 0x0000001b1e037221 */ /* 0x000fe20000000100 */
[----:B------:R-:W-:-:S02]  /*0560*/  FSEL R5, R0, R21, !P2 ;  /* 0x0000001500057208 */ /* 0x000fc40005000000 */
[----:B------:R-:W-:Y:S01]  /*0570*/  FSEL R0, R24, RZ, P1 ;  /* 0x000000ff18007208 */ /* 0x000fe20000800000 */
[----:B------:R-:W-:Y:S01]  /*0580*/  FFMA R4, R28, R4, R9 ;  /* 0x000000041c047223 */ /* 0x000fe20000000009 */
[----:B------:R-:W-:Y:S01]  /*0590*/  FSEL R9, R23, RZ, P0 ;  /* 0x000000ff17097208 */ /* 0x000fe20000000000 */
[----:B-1----:R-:W-:Y:S01]  /*05a0*/  FMUL R5, R8, R5 ;  /* 0x0000000508057220 */ /* 0x002fe20000400000 */
[C---:B------:R-:W-:Y:S01]  /*05b0*/  FMUL R24, R3.reuse, R3 ;  /* 0x0000000303187220 */ /* 0x040fe20000400000 */
[----:B------:R-:W-:Y:S01]  /*05c0*/  FFMA R8, R3, R0, R30 ;  /* 0x0000000003087223 */ /* 0x000fe2000000001e */
[C---:B0-----:R-:W-:Y:S01]  /*05d0*/  FADD R3, R17.reuse, R6 ;  /* 0x0000000611037221 */ /* 0x041fe20000000000 */
[----:B------:R-:W-:Y:S01]  /*05e0*/  FSETP.NEU.AND P2, PT, R17, RZ, PT ;  /* 0x000000ff1100720b */ /* 0x000fe20003f4d000 */
[----:B------:R-:W-:Y:S01]  /*05f0*/  FMUL R21, R21, R24 ;  /* 0x0000001815157220 */ /* 0x000fe20000400000 */
[--C-:B------:R-:W-:Y:S01]  /*0600*/  FADD R9, R9, -R8.reuse ;  /* 0x8000000809097221 */ /* 0x100fe20000000000 */
[----:B------:R-:W-:Y:S01]  /*0610*/  FSEL R25, R4, RZ, P0 ;  /* 0x000000ff04197208 */ /* 0x000fe20000000000 */
[C---:B------:R-:W-:Y:S01]  /*0620*/  FMUL R28, R3.reuse, 0.25 ;  /* 0x3e800000031c7820 */ /* 0x040fe20000400000 */
[----:B------:R-:W-:Y:S01]  /*0630*/  FSETP.GEU.AND P3, PT, |R3|, 1.175494350822287508e-38, PT ;  /* 0x008000000300780b */ /* 0x000fe20003f6e200 */
[----:B------:R-:W-:Y:S01]  /*0640*/  FFMA R24, R9, R22, R8 ;  /* 0x0000001609187223 */ /* 0x000fe20000000008 */
[----:B------:R-:W-:Y:S01]  /*0650*/  FSETP.GT.AND P1, PT, |R3|, 8.50705917302346158658e+37, PT ;  /* 0x7e8000000300780b */ /* 0x000fe20003f24200 */
[----:B------:R-:W0:Y:S01]  /*0660*/  SHFL.BFLY PT, R8, R3, 0x8, 0x1f ;  /* 0x0d001f0003087f89 */ /* 0x000e2200000e0000 */
[----:B------:R-:W-:Y:S01]  /*0670*/  FSEL R26, R5, RZ, P2 ;  /* 0x000000ff051a7208 */ /* 0x000fe20001000000 */
[--C-:B------:R-:W-:Y:S01]  /*0680*/  FADD R25, R25, -R24.reuse ;  /* 0x8000001819197221 */ /* 0x100fe20000000000 */
[----:B------:R-:W-:Y:S01]  /*0690*/  FMUL R9, R9, R9 ;  /* 0x0000000909097220 */ /* 0x000fe20000400000 */
[----:B------:R-:W-:Y:S01]  /*06a0*/  FSEL R28, R28, R3, P1 ;  /* 0x000000031c1c7208 */ /* 0x000fe20000800000 */
[----:B------:R-:W-:Y:S01]  /*06b0*/  FFMA R21, R0, R21, RZ ;  /* 0x0000001500157223 */ /* 0x000fe200000000ff */
[C---:B------:R-:W-:Y:S01]  /*06c0*/  FFMA R5, R25.reuse, R26, R24 ;  /* 0x0000001a19057223 */ /* 0x040fe20000000018 */
[----:B------:R-:W-:Y:S01]  /*06d0*/  FMUL R9, R20, R9 ;  /* 0x0000000914097220 */ /* 0x000fe20000400000 */
[----:B------:R-:W-:Y:S01]  /*06e0*/  FMUL R0, R25, R25 ;  /* 0x0000001919007220 */ /* 0x000fe20000400000 */
[----:B------:R-:W-:Y:S01]  /*06f0*/  FSETP.NEU.AND P2, PT, R3, RZ, PT ;  /* 0x000000ff0300720b */ /* 0x000fe20003f4d000 */
[----:B------:R-:W-:Y:S01]  /*0700*/  @!P3 FMUL R28, R28, 16777216 ;  /* 0x4b8000001c1cb820 */ /* 0x000fe20000400000 */
[----:B------:R-:W1:Y:S01]  /*0710*/  SHFL.BFLY PT, R20, R5, 0x10, 0x1f ;  /* 0x0e001f0005147f89 */ /* 0x000e6200000e0000 */
[----:B------:R-:W-:Y:S01]  /*0720*/  FFMA R9, R22, R9, R21 ;  /* 0x0000000916097223 */ /* 0x000fe20000000015 */
[----:B------:R-:W-:Y:S01]  /*0730*/  FMUL R0, R19, R0 ;  /* 0x0000000013007220 */ /* 0x000fe20000400000 */
[----:B------:R-:W2:Y:S01]  /*0740*/  MUFU.RCP R21, R28 ;  /* 0x0000001c00157308 */ /* 0x000ea20000001000 */
[----:B------:R-:W-:Y:S01]  /*0750*/  @P1 FMUL R6, R6, 0.25 ;  /* 0x3e80000006061820 */ /* 0x000fe20000400000 */
[----:B------:R-:W-:Y:S01]  /*0760*/  F2FP.BF16.PACK_AB R23, R4, R23 ;  /* 0x000000170417723e */ /* 0x000fe200000010ff */
[----:B------:R-:W-:-:S02]  /*0770*/  FFMA R26, R26, R0, R9 ;  /* 0x000000001a1a7223 */ /* 0x000fc40000000009 */
[----:B------:R-:W-:-:S03]  /*0780*/  @!P3 FMUL R6, R6, 16777216 ;  /* 0x4b8000000606b820 */ /* 0x000fc60000400000 */
[----:B------:R-:W3:Y:S01]  /*0790*/  SHFL.BFLY PT, R19, R26, 0x10, 0x1f ;  /* 0x0e001f001a137f89 */ /* 0x000ee200000e0000 */
[----:B0-----:R-:W-:-:S04]  /*07a0*/  FADD R0, R3, R8 ;  /* 0x0000000803007221 */ /* 0x001fc80000000000 */
[C---:B------:R-:W-:Y:S01]  /*07b0*/  FMUL R25, R0.reuse, 0.25 ;  /* 0x3e80000000197820 */ /* 0x040fe20000400000 */
[C---:B------:R-:W-:Y:S01]  /*07c0*/  FSETP.GEU.AND P3, PT, |R0|.reuse, 1.175494350822287508e-38, PT ;  /* 0x008000000000780b */ /* 0x040fe20003f6e200 */
[----:B--2---:R-:W-:Y:S01]  /*07d0*/  FMUL R21, R21, R6 ;  /* 0x0000000615157220 */ /* 0x004fe20000400000 */
[C---:B------:R-:W-:Y:S01]  /*07e0*/  FSETP.GT.AND P1, PT, |R0|.reuse, 8.50705917302346158658e+37, PT ;  /* 0x7e8000000000780b */ /* 0x040fe20003f24200 */
[----:B------:R-:W0:Y:S03]  /*07f0*/  SHFL.BFLY PT, R9, R0, 0x4, 0x1f ;  /* 0x0c801f0000097f89 */ /* 0x000e2600000e0000 */
[----:B------:R-:W-:Y:S01]  /*0800*/  FSEL R21, R21, RZ, P2 ;  /* 0x000000ff15157208 */ /* 0x000fe20001000000 */
[----:B-1----:R-:W-:Y:S01]  /*0810*/  FADD R20, -R5, R20 ;  /* 0x0000001405147221 */ /* 0x002fe20000000100 */
[----:B------:R-:W-:Y:S02]  /*0820*/  FSEL R25, R25, R0, P1 ;  /* 0x0000000019197208 */ /* 0x000fe40000800000 */
[----:B------:R-:W-:Y:S01]  /*0830*/  FSETP.NEU.AND P2, PT, R0, RZ, PT ;  /* 0x000000ff0000720b */ /* 0x000fe20003f4d000 */
[C---:B------:R-:W-:Y:S01]  /*0840*/  FMUL R6, R20.reuse, R20 ;  /* 0x0000001414067220 */ /* 0x040fe20000400000 */
[----:B------:R-:W-:Y:S01]  /*0850*/  FFMA R20, R20, R21, R5 ;  /* 0x0000001514147223 */ /* 0x000fe20000000005 */
[----:B------:R-:W-:-:S02]  /*0860*/  @!P3 FMUL R25, R25, 16777216 ;  /* 0x4b8000001919b820 */ /* 0x000fc40000400000 */
[----:B------:R-:W-:Y:S01]  /*0870*/  FMUL R6, R17, R6 ;  /* 0x0000000611067220 */ /* 0x000fe20000400000 */
[----:B------:R-:W-:Y:S01]  /*0880*/  @P1 FMUL R8, R8, 0.25 ;  /* 0x3e80000008081820 */ /* 0x000fe20000400000 */
[----:B------:R-:W1:Y:S01]  /*0890*/  SHFL.BFLY PT, R17, R20, 0x8, 0x1f ;  /* 0x0d001f0014117f89 */ /* 0x000e6200000e0000 */
[----:B---3--:R-:W-:Y:S01]  /*08a0*/  FADD R26, R26, R19 ;  /* 0x000000131a1a7221 */ /* 0x008fe20000000000 */
[----:B------:R-:W2:Y:S01]  /*08b0*/  MUFU.RCP R25, R25 ;  /* 0x0000001900197308 */ /* 0x000ea20000001000 */
[----:B------:R-:W-:Y:S02]  /*08c0*/  @!P3 FMUL R8, R8, 16777216 ;  /* 0x4b8000000808b820 */ /* 0x000fe40000400000 */
[----:B------:R-:W-:-:S05]  /*08d0*/  FFMA R26, R21, R6, R26 ;  /* 0x00000006151a7223 */ /* 0x000fca000000001a */
[----:B------:R-:W3:Y:S01]  /*08e0*/  SHFL.BFLY PT, R19, R26, 0x8, 0x1f ;  /* 0x0d001f001a137f89 */ /* 0x000ee200000e0000 */
[----:B0-----:R-:W-:-:S04]  /*08f0*/  FADD R5, R0, R9 ;  /* 0x0000000900057221 */ /* 0x001fc80000000000 */
[C---:B------:R-:W-:Y:S01]  /*0900*/  FMUL R22, R5.reuse, 0.25 ;  /* 0x3e80000005167820 */ /* 0x040fe20000400000 */
[----:B------:R-:W-:Y:S01]  /*0910*/  FSETP.GEU.AND P3, PT, |R5|, 1.175494350822287508e-38, PT ;  /* 0x008000000500780b */ /* 0x000fe20003f6e200 */
[----:B------:R-:W0:Y:S01]  /*0920*/  SHFL.BFLY PT, R6, R5, 0x2, 0x1f ;  /* 0x0c401f0005067f89 */ /* 0x000e2200000e0000 */
[----:B--2---:R-:W-:Y:S01]  /*0930*/  FMUL R8, R25, R8 ;  /* 0x0000000819087220 */ /* 0x004fe20000400000 */
[----:B------:R-:W-:-:S04]  /*0940*/  FSETP.GT.AND P1, PT, |R5|, 8.50705917302346158658e+37, PT ;  /* 0x7e8000000500780b */ /* 0x000fc80003f24200 */
[----:B------:R-:W-:Y:S01]  /*0950*/  FSEL R8, R8, RZ, P2 ;  /* 0x000000ff08087208 */ /* 0x000fe20001000000 */
[----:B-1----:R-:W-:Y:S01]  /*0960*/  FADD R17, -R20, R17 ;  /* 0x0000001114117221 */ /* 0x002fe20000000100 */
[----:B------:R-:W-:-:S03]  /*0970*/  FSEL R21, R22, R5, P1 ;  /* 0x0000000516157208 */ /* 0x000fc60000800000 */
[C---:B------:R-:W-:Y:S01]  /*0980*/  FMUL R22, R17.reuse, R17 ;  /* 0x0000001111167220 */ /* 0x040fe20000400000 */
[----:B------:R-:W-:Y:S01]  /*0990*/  FFMA R17, R17, R8, R20 ;  /* 0x0000000811117223 */ /* 0x000fe20000000014 */
[----:B------:R-:W-:Y:S02]  /*09a0*/  @!P3 FMUL R21, R21, 16777216 ;  /* 0x4b8000001515b820 */ /* 0x000fe40000400000 */
[----:B------:R-:W-:Y:S01]  /*09b0*/  FMUL R22, R3, R22 ;  /* 0x0000001603167220 */ /* 0x000fe20000400000 */
[----:B------:R-:W-:Y:S01]  /*09c0*/  @P1 FMUL R9, R9, 0.25 ;  /* 0x3e80000009091820 */ /* 0x000fe20000400000 */
[----:B---3--:R-:W-:Y:S01]  /*09d0*/  FADD R19, R26, R19 ;  /* 0x000000131a137221 */ /* 0x008fe20000000000 */
[----:B------:R-:W1:Y:S01]  /*09e0*/  SHFL.BFLY PT, R20, R17, 0x4, 0x1f ;  /* 0x0c801f0011147f89 */ /* 0x000e6200000e0000 */
[----:B------:R-:W2:Y:S01]  /*09f0*/  MUFU.RCP R24, R21 ;  /* 0x0000001500187308 */ /* 0x000ea20000001000 */
[----:B------:R-:W-:Y:S01]  /*0a00*/  @!P3 FMUL R9, R9, 16777216 ;  /* 0x4b8000000909b820 */ /* 0x000fe20000400000 */
[----:B------:R-:W-:Y:S01]  /*0a10*/  FFMA R19, R8, R22, R19 ;  /* 0x0000001608137223 */ /* 0x000fe20000000013 */
[C---:B------:R-:W-:Y:S01]  /*0a20*/  FSETP.NEU.AND P1, PT, R5.reuse, RZ, PT ;  /* 0x000000ff0500720b */ /* 0x040fe20003f2d000 */
[----:B0-----:R-:W-:Y:S01]  /*0a30*/  FADD R3, R5, R6 ;  /* 0x0000000605037221 */ /* 0x001fe20000000000 */
[----:B------:R-:W-:-:S02]  /*0a40*/  ISETP.GE.AND P3, PT, R13, 0x10, PT ;  /* 0x000000100d00780c */ /* 0x000fc40003f66270 */
[----:B------:R-:W0:Y:S01]  /*0a50*/  SHFL.BFLY PT, R8, R19, 0x4, 0x1f ;  /* 0x0c801f0013087f89 */ /* 0x000e2200000e0000 */
[C---:B------:R-:W-:Y:S01]  /*0a60*/  FMUL R22, R3.reuse, 0.25 ;  /* 0x3e80000003167820 */ /* 0x040fe20000400000 */
[----:B------:R-:W-:Y:S01]  /*0a70*/  FSETP.GEU.AND P2, PT, |R3|, 1.175494350822287508e-38, PT ;  /* 0x008000000300780b */ /* 0x000fe20003f4e200 */
[----:B--2---:R-:W-:-:S05]  /*0a80*/  FMUL R24, R24, R9 ;  /* 0x0000000918187220 */ /* 0x004fca0000400000 */
[----:B------:R-:W-:Y:S01]  /*0a90*/  FSEL R24, R24, RZ, P1 ;  /* 0x000000ff18187208 */ /* 0x000fe20000800000 */
[----:B-1----:R-:W-:Y:S01]  /*0aa0*/  FADD R20, -R17, R20 ;  /* 0x0000001411147221 */ /* 0x002fe20000000100 */
[----:B------:R-:W-:-:S03]  /*0ab0*/  FSETP.GT.AND P1, PT, |R3|, 8.50705917302346158658e+37, PT ;  /* 0x7e8000000300780b */ /* 0x000fc60003f24200 */
[----:B------:R-:W-:Y:S01]  /*0ac0*/  FMUL R9, R20, R20 ;  /* 0x0000001414097220 */ /* 0x000fe20000400000 */
[----:B------:R-:W-:Y:S01]  /*0ad0*/  FSEL R22, R22, R3, P1 ;  /* 0x0000000316167208 */ /* 0x000fe20000800000 */
[----:B------:R-:W-:Y:S02]  /*0ae0*/  FFMA R17, R20, R24, R17 ;  /* 0x0000001814117223 */ /* 0x000fe40000000011 */
[----:B------:R-:W-:Y:S01]  /*0af0*/  FMUL R9, R0, R9 ;  /* 0x0000000900097220 */ /* 0x000fe20000400000 */
[----:B0-----:R-:W-:Y:S01]  /*0b00*/  FADD R19, R19, R8 ;  /* 0x0000000813137221 */ /* 0x001fe20000000000 */
[----:B------:R-:W0:Y:S01]  /*0b10*/  SHFL.BFLY PT, R0, R3, 0x1, 0x1f ;  /* 0x0c201f0003007f89 */ /* 0x000e2200000e0000 */
[----:B------:R-:W-:Y:S02]  /*0b20*/  @!P2 FMUL R22, R22, 16777216 ;  /* 0x4b8000001616a820 */ /* 0x000fe40000400000 */
[----:B------:R-:W-:Y:S01]  /*0b30*/  FFMA R9, R24, R9, R19 ;  /* 0x0000000918097223 */ /* 0x000fe20000000013 */
[----:B------:R-:W1:Y:S01]  /*0b40*/  SHFL.BFLY PT, R8, R17, 0x2, 0x1f ;  /* 0x0c401f0011087f89 */ /* 0x000e6200000e0000 */
[----:B------:R-:W2:Y:S01]  /*0b50*/  MUFU.RCP R19, R22 ;  /* 0x0000001600137308 */ /* 0x000ea20000001000 */
[----:B------:R-:W-:Y:S01]  /*0b60*/  @P1 FMUL R6, R6, 0.25 ;  /* 0x3e80000006061820 */ /* 0x000fe20000400000 */
[----:B------:R-:W-:Y:S01]  /*0b70*/  FSETP.NEU.AND P1, PT, R3, RZ, PT ;  /* 0x000000ff0300720b */ /* 0x000fe20003f2d000 */
[----:B------:R-:W3:Y:S02]  /*0b80*/  SHFL.BFLY PT, R20, R9, 0x2, 0x1f ;  /* 0x0c401f0009147f89 */ /* 0x000ee400000e0000 */
[----:B------:R-:W-:-:S04]  /*0b90*/  @!P2 FMUL R6, R6, 16777216 ;  /* 0x4b8000000606a820 */ /* 0x000fc80000400000 */
[----:B--2---:R-:W-:Y:S01]  /*0ba0*/  FMUL R19, R19, R6 ;  /* 0x0000000613137220 */ /* 0x004fe20000400000 */
[----:B0-----:R-:W-:-:S04]  /*0bb0*/  FADD R6, R3, R0 ;  /* 0x0000000003067221 */ /* 0x001fc80000000000 */
[----:B------:R-:W-:Y:S01]  /*0bc0*/  FSEL R19, R19, RZ, P1 ;  /* 0x000000ff13137208 */ /* 0x000fe20000800000 */
[----:B-1----:R-:W-:Y:S01]  /*0bd0*/  FADD R8, -R17, R8 ;  /* 0x0000000811087221 */ /* 0x002fe20000000100 */
[C---:B------:R-:W-:Y:S02]  /*0be0*/  FSETP.GEU.AND P2, PT, |R6|.reuse, 1.175494350822287508e-38, PT ;  /* 0x008000000600780b */ /* 0x040fe40003f4e200 */
[----:B------:R-:W-:Y:S01]  /*0bf0*/  FSETP.GT.AND P1, PT, |R6|, 8.50705917302346158658e+37, PT ;  /* 0x7e8000000600780b */ /* 0x000fe20003f24200 */
[C---:B------:R-:W-:Y:S01]  /*0c00*/  FMUL R24, R8.reuse, R8 ;  /* 0x0000000808187220 */ /* 0x040fe20000400000 */
[----:B------:R-:W-:Y:S01]  /*0c10*/  FFMA R8, R8, R19, R17 ;  /* 0x0000001308087223 */ /* 0x000fe20000000011 */
[----:B---3--:R-:W-:Y:S01]  /*0c20*/  FADD R20, R9, R20 ;  /* 0x0000001409147221 */ /* 0x008fe20000000000 */
[----:B------:R-:W-:Y:S01]  /*0c30*/  FMUL R9, R6, 0.25 ;  /* 0x3e80000006097820 */ /* 0x000fe20000400000 */
[----:B------:R-:W-:Y:S02]  /*0c40*/  FMUL R24, R5, R24 ;  /* 0x0000001805187220 */ /* 0x000fe40000400000 */
[----:B------:R-:W0:Y:S02]  /*0c50*/  SHFL.BFLY PT, R5, R8, 0x1, 0x1f ;  /* 0x0c201f0008057f89 */ /* 0x000e2400000e0000 */
[----:B------:R-:W-:Y:S01]  /*0c60*/  FSEL R17, R9, R6, P1 ;  /* 0x0000000609117208 */ /* 0x000fe20000800000 */
[----:B------:R-:W-:-:S03]  /*0c70*/  FFMA R20, R19, R24, R20 ;  /* 0x0000001813147223 */ /* 0x000fc60000000014 */
[----:B------:R-:W-:Y:S01]  /*0c80*/  @P1 FMUL R0, R0, 0.25 ;  /* 0x3e80000000001820 */ /* 0x000fe20000400000 */
[----:B------:R-:W-:Y:S01]  /*0c90*/  @!P2 FMUL R17, R17, 16777216 ;  /* 0x4b8000001111a820 */ /* 0x000fe20000400000 */
[----:B------:R-:W1:Y:S01]  /*0ca0*/  SHFL.BFLY PT, R9, R20, 0x1, 0x1f ;  /* 0x0c201f0014097f89 */ /* 0x000e6200000e0000 */
[----:B------:R-:W-:Y:S01]  /*0cb0*/  FSETP.NEU.AND P1, PT, R6, RZ, PT ;  /* 0x000000ff0600720b */ /* 0x000fe20003f2d000 */
[----:B------:R-:W-:Y:S01]  /*0cc0*/  @!P2 FMUL R0, R0, 16777216 ;  /* 0x4b8000000000a820 */ /* 0x000fe20000400000 */
[----:B------:R-:W-:Y:S02]  /*0cd0*/  LOP3.LUT P2, RZ, R13, 0x1f, RZ, 0xc0, !PT ;  /* 0x0000001f0dff7812 */ /* 0x000fe4000784c0ff */
[----:B------:R-:W2:Y:S01]  /*0ce0*/  MUFU.RCP R17, R17 ;  /* 0x0000001100117308 */ /* 0x000ea20000001000 */
[----:B0-----:R-:W-:-:S04]  /*0cf0*/  FADD R5, -R8, R5 ;  /* 0x0000000508057221 */ /* 0x001fc80000000100 */
[----:B------:R-:W-:Y:S01]  /*0d00*/  FMUL R22, R5, R5 ;  /* 0x0000000505167220 */ /* 0x000fe20000400000 */
[----:B--2---:R-:W-:-:S03]  /*0d10*/  FMUL R0, R17, R0 ;  /* 0x0000000011007220 */ /* 0x004fc60000400000 */
[----:B------:R-:W-:Y:S01]  /*0d20*/  FMUL R19, R3, R22 ;  /* 0x0000001603137220 */ /* 0x000fe20000400000 */
[----:B------:R-:W-:Y:S01]  /*0d30*/  SHF.R.U32.HI R3, RZ, 0x3, R13 ;  /* 0x00000003ff037819 */ /* 0x000fe2000001160d */
[----:B-1----:R-:W-:Y:S01]  /*0d40*/  FADD R9, R20, R9 ;  /* 0x0000000914097221 */ /* 0x002fe20000000000 */
[----:B------:R-:W-:Y:S02]  /*0d50*/  FSEL R0, R0, RZ, P1 ;  /* 0x000000ff00007208 */ /* 0x000fe40000800000 */
[----:B------:R-:W-:Y:S02]  /*0d60*/  F2FP.BF16.PACK_AB R22, R2, R7 ;  /* 0x000000070216723e */ /* 0x000fe400000010ff */
[----:B------:R-:W-:Y:S01]  /*0d70*/  LOP3.LUT R7, R3, 0x3c, RZ, 0xc0, !PT ;  /* 0x0000003c03077812 */ /* 0x000fe200078ec0ff */
[----:B------:R-:W-:Y:S01]  /*0d80*/  IMAD.WIDE R2, R16, R15, c[0x0][0x198] ;  /* 0x0000660010027625 */ /* 0x000fe200078e020f */
[----:B------:R-:W-:Y:S01]  /*0d90*/  FFMA R8, R5, R0, R8 ;  /* 0x0000000005087223 */ /* 0x000fe20000000008 */
[----:B------:R-:W-:-:S02]  /*0da0*/  FFMA R4, R0, R19, R9 ;  /* 0x0000001300047223 */ /* 0x000fc40000000009 */
[----:B------:R-:W-:Y:S04]  /*0db0*/  @!P2 STS [R7+0x80], R6 ;  /* 0x000080060700a388 */ /* 0x000fe80000000800 */
[----:B------:R0:W-:Y:S04]  /*0dc0*/  @P0 STG.E.64 [R2.64], R22 ;  /* 0x0000001602000986 */ /* 0x0001e8000c101b04 */
[----:B------:R-:W-:Y:S04]  /*0dd0*/  @!P2 STS [R7], R8 ;  /* 0x000000080700a388 */ /* 0x000fe80000000800 */
[----:B------:R-:W-:Y:S04]  /*0de0*/  @!P2 STS [R7+0x40], R4 ;  /* 0x000040040700a388 */ /* 0x000fe80000000800 */
[----:B------:R-:W-:Y:S01]  /*0df0*/  BAR.SYNC.DEFER_BLOCKING 0x0 ;  /* 0x0000000000007b1d */ /* 0x000fe20000010000 */
[----:B0-----:R-:W-:-:S05]  /*0e00*/  CS2R R22, SRZ ;  /* 0x0000000000167805 */ /* 0x001fca000001ff00 */
[----:B------:R-:W0:Y:S04]  /*0e10*/  @!P3 LDS R10, [R13.X4+0x80] ;  /* 0x000080000d0ab984 */ /* 0x000e280000004800 */
[----:B------:R-:W1:Y:S04]  /*0e20*/  @!P3 LDS R11, [R13.X4] ;  /* 0x000000000d0bb984 */ /* 0x000e680000004800 */
[----:B------:R-:W2:Y:S04]  /*0e30*/  @!P3 LDS R12, [R13.X4+0x40] ;  /* 0x000040000d0cb984 */ /* 0x000ea80000004800 */
[----:B0-----:R-:W0:Y:S04]  /*0e40*/  SHFL.BFLY PT, R5, R10, 0x8, 0x1f ;  /* 0x0d001f000a057f89 */ /* 0x001e2800000e0000 */
[----:B-1----:R-:W1:Y:S04]  /*0e50*/  SHFL.BFLY PT, R6, R11, 0x8, 0x1f ;  /* 0x0d001f000b067f89 */ /* 0x002e6800000e0000 */
[----:B--2---:R-:W2:Y:S01]  /*0e60*/  SHFL.BFLY PT, R7, R12, 0x8, 0x1f ;  /* 0x0d001f000c077f89 */ /* 0x004ea200000e0000 */
[----:B0-----:R-:W-:-:S04]  /*0e70*/  FADD R0, R10, R5 ;  /* 0x000000050a007221 */ /* 0x001fc80000000000 */
[C---:B------:R-:W-:Y:S01]  /*0e80*/  FMUL R9, R0.reuse, 0.25 ;  /* 0x3e80000000097820 */ /* 0x040fe20000400000 */
[C---:B------:R-:W-:Y:S01]  /*0e90*/  FSETP.GEU.AND P2, PT, |R0|.reuse, 1.175494350822287508e-38, PT ;  /* 0x008000000000780b */ /* 0x040fe20003f4e200 */
[----:B------:R-:W0:Y:S01]  /*0ea0*/  SHFL.BFLY PT, R17, R0, 0x4, 0x1f ;  /* 0x0c801f0000117f89 */ /* 0x000e2200000e0000 */
[----:B------:R-:W-:Y:S01]  /*0eb0*/  FSETP.GT.AND P1, PT, |R0|, 8.50705917302346158658e+37, PT ;  /* 0x7e8000000000780b */ /* 0x000fe20003f24200 */
[----:B-1----:R-:W-:Y:S01]  /*0ec0*/  FADD R6, -R11, R6 ;  /* 0x000000060b067221 */ /* 0x002fe20000000100 */
[----:B--2---:R-:W-:Y:S02]  /*0ed0*/  FADD R7, R12, R7 ;  /* 0x000000070c077221 */ /* 0x004fe40000000000 */
[----:B------:R-:W-:-:S07]  /*0ee0*/  FSEL R9, R9, R0, P1 ;  /* 0x0000000009097208 */ /* 0x000fce0000800000 */
[----:B------:R-:W-:Y:S02]  /*0ef0*/  @!P2 FMUL R9, R9, 16777216 ;  /* 0x4b8000000909a820 */ /* 0x000fe40000400000 */
[----:B------:R-:W-:Y:S02]  /*0f00*/  @P1 FMUL R5, R5, 0.25 ;  /* 0x3e80000005051820 */ /* 0x000fe40000400000 */
[----:B------:R1:W2:Y:S02]  /*0f10*/  MUFU.RCP R8, R9 ;  /* 0x0000000900087308 */ /* 0x0002a40000001000 */
[----:B------:R-:W-:Y:S01]  /*0f20*/  @!P2 FMUL R5, R5, 16777216 ;  /* 0x4b8000000505a820 */ /* 0x000fe20000400000 */
[C---:B------:R-:W-:Y:S01]  /*0f30*/  FSETP.NEU.AND P2, PT, R0.reuse, RZ, PT ;  /* 0x000000ff0000720b */ /* 0x040fe20003f4d000 */
[----:B0-----:R-:W-:Y:S01]  /*0f40*/  FADD R4, R0, R17 ;  /* 0x0000001100047221 */ /* 0x001fe20000000000 */
[----:B-1----:R-:W-:-:S03]  /*0f50*/  FMUL R9, R6, R6 ;  /* 0x0000000606097220 */ /* 0x002fc60000400000 */
[C---:B------:R-:W-:Y:S01]  /*0f60*/  FMUL R19, R4.reuse, 0.25 ;  /* 0x3e80000004137820 */ /* 0x040fe20000400000 */
[----:B------:R-:W-:Y:S01]  /*0f70*/  FSETP.GEU.AND P3, PT, |R4|, 1.175494350822287508e-38, PT ;  /* 0x008000000400780b */ /* 0x000fe20003f6e200 */
[----:B------:R-:W-:Y:S01]  /*0f80*/  FMUL R9, R10, R9 ;  /* 0x000000090a097220 */ /* 0x000fe20000400000 */
[----:B------:R-:W-:Y:S01]  /*0f90*/  FSETP.GT.AND P1, PT, |R4|, 8.50705917302346158658e+37, PT ;  /* 0x7e8000000400780b */ /* 0x000fe20003f24200 */
[----:B--2---:R-:W-:Y:S02]  /*0fa0*/  FMUL R8, R8, R5 ;  /* 0x0000000508087220 */ /* 0x004fe40000400000 */
[----:B------:R-:W0:Y:S01]  /*0fb0*/  SHFL.BFLY PT, R5, R4, 0x2, 0x1f ;  /* 0x0c401f0004057f89 */ /* 0x000e2200000e0000 */
[----:B------:R-:W-:Y:S02]  /*0fc0*/  FSEL R19, R19, R4, P1 ;  /* 0x0000000413137208 */ /* 0x000fe40000800000 */
[----:B------:R-:W-:Y:S02]  /*0fd0*/  FSEL R8, R8, RZ, P2 ;  /* 0x000000ff08087208 */ /* 0x000fe40001000000 */
[----:B------:R-:W-:-:S03]  /*0fe0*/  FSETP.NEU.AND P2, PT, R4, RZ, PT ;  /* 0x000000ff0400720b */ /* 0x000fc60003f4d000 */
[----:B------:R-:W-:Y:S01]  /*0ff0*/  FFMA R11, R6, R8, R11 ;  /* 0x00000008060b7223 */ /* 0x000fe2000000000b */
[----:B------:R-:W-:Y:S01]  /*1000*/  @!P3 FMUL R19, R19, 16777216 ;  /* 0x4b8000001313b820 */ /* 0x000fe20000400000 */
[----:B------:R-:W-:Y:S01]  /*1010*/  FFMA R9, R8, R9, R7 ;  /* 0x0000000908097223 */ /* 0x000fe20000000007 */
[----:B------:R-:W-:Y:S02]  /*1020*/  @P1 FMUL R17, R17, 0.25 ;  /* 0x3e80000011111820 */ /* 0x000fe40000400000 */
[----:B------:R-:W1:Y:S01]  /*1030*/  SHFL.BFLY PT, R10, R11, 0x4, 0x1f ;  /* 0x0c801f000b0a7f89 */ /* 0x000e6200000e0000 */
[----:B------:R-:W2:Y:S01]  /*1040*/  MUFU.RCP R12, R19 ;  /* 0x00000013000c7308 */ /* 0x000ea20000001000 */
[----:B------:R-:W-:Y:S02]  /*1050*/  @!P3 FMUL R17, R17, 16777216 ;  /* 0x4b8000001111b820 */ /* 0x000fe40000400000 */
[----:B------:R-:W3:Y:S01]  /*1060*/  SHFL.BFLY PT, R8, R9, 0x4, 0x1f ;  /* 0x0c801f0009087f89 */ /* 0x000ee200000e0000 */
[----:B0-----:R-:W-:-:S05]  /*1070*/  FADD R6, R4, R5 ;  /* 0x0000000504067221 */ /* 0x001fca0000000000 */
[----:B------:R-:W-:Y:S01]  /*1080*/  FSETP.GEU.AND P3, PT, |R6|, 1.175494350822287508e-38, PT ;  /* 0x008000000600780b */ /* 0x000fe20003f6e200 */
[----:B--2---:R-:W-:Y:S01]  /*1090*/  FMUL R12, R12, R17 ;  /* 0x000000110c0c7220 */ /* 0x004fe20000400000 */
[C---:B------:R-:W-:Y:S01]  /*10a0*/  FMUL R17, R6.reuse, 0.25 ;  /* 0x3e80000006117820 */ /* 0x040fe20000400000 */
[----:B------:R-:W-:Y:S01]  /*10b0*/  FSETP.GT.AND P1, PT, |R6|, 8.50705917302346158658e+37, PT ;  /* 0x7e8000000600780b */ /* 0x000fe20003f24200 */
[----:B------:R-:W0:Y:S02]  /*10c0*/  SHFL.BFLY PT, R7, R6, 0x1, 0x1f ;  /* 0x0c201f0006077f89 */ /* 0x000e2400000e0000 */
[----:B------:R-:W-:Y:S01]  /*10d0*/  FSEL R12, R12, RZ, P2 ;  /* 0x000000ff0c0c7208 */ /* 0x000fe20001000000 */
[----:B-1----:R-:W-:Y:S01]  /*10e0*/  FADD R10, -R11, R10 ;  /* 0x0000000a0b0a7221 */ /* 0x002fe20000000100 */
[----:B------:R-:W-:-:S03]  /*10f0*/  FSEL R19, R17, R6, P1 ;  /* 0x0000000611137208 */ /* 0x000fc60000800000 */
[C---:B------:R-:W-:Y:S01]  /*1100*/  FMUL R17, R10.reuse, R10 ;  /* 0x0000000a0a117220 */ /* 0x040fe20000400000 */
[----:B------:R-:W-:Y:S01]  /*1110*/  FFMA R10, R10, R12, R11 ;  /* 0x0000000c0a0a7223 */ /* 0x000fe2000000000b */
[----:B---3--:R-:W-:Y:S01]  /*1120*/  FADD R9, R9, R8 ;  /* 0x0000000809097221 */ /* 0x008fe20000000000 */
[----:B------:R-:W-:Y:S01]  /*1130*/  @!P3 FMUL R19, R19, 16777216 ;  /* 0x4b8000001313b820 */ /* 0x000fe20000400000 */
[----:B------:R-:W-:Y:S01]  /*1140*/  FMUL R17, R0, R17 ;  /* 0x0000001100117220 */ /* 0x000fe20000400000 */
[----:B------:R-:W-:Y:S01]  /*1150*/  @P1 FMUL R5, R5, 0.25 ;  /* 0x3e80000005051820 */ /* 0x000fe20000400000 */
[----:B------:R-:W1:Y:S01]  /*1160*/  SHFL.BFLY PT, R11, R10, 0x2, 0x1f ;  /* 0x0c401f000a0b7f89 */ /* 0x000e6200000e0000 */
[----:B------:R-:W-:Y:S01]  /*1170*/  FSETP.NEU.AND P1, PT, R6, RZ, PT ;  /* 0x000000ff0600720b */ /* 0x000fe20003f2d000 */
[----:B------:R-:W-:Y:S01]  /*1180*/  FFMA R9, R12, R17, R9 ;  /* 0x000000110c097223 */ /* 0x000fe20000000009 */
[----:B------:R-:W-:Y:S01]  /*1190*/  @!P3 FMUL R5, R5, 16777216 ;  /* 0x4b8000000505b820 */ /* 0x000fe20000400000 */
[----:B------:R-:W2:Y:S03]  /*11a0*/  MUFU.RCP R12, R19 ;  /* 0x00000013000c7308 */ /* 0x000ea60000001000 */
[----:B------:R-:W3:Y:S01]  /*11b0*/  SHFL.BFLY PT, R8, R9, 0x2, 0x1f ;  /* 0x0c401f0009087f89 */ /* 0x000ee200000e0000 */
[----:B0-----:R-:W-:-:S04]  /*11c0*/  FADD R0, R6, R7 ;  /* 0x0000000706007221 */ /* 0x001fc80000000000 */
[C---:B------:R-:W-:Y:S01]  /*11d0*/  FMUL R17, R0.reuse, 0.25 ;  /* 0x3e80000000117820 */ /* 0x040fe20000400000 */
[----:B------:R-:W-:Y:S01]  /*11e0*/  FSETP.GEU.AND P2, PT, |R0|, 1.175494350822287508e-38, PT ;  /* 0x008000000000780b */ /* 0x000fe20003f4e200 */
[----:B--2---:R-:W-:Y:S01]  /*11f0*/  FMUL R12, R12, R5 ;  /* 0x000000050c0c7220 */ /* 0x004fe20000400000 */
[----:B-1----:R-:W-:-:S04]  /*1200*/  FADD R11, -R10, R11 ;  /* 0x0000000b0a0b7221 */ /* 0x002fc80000000100 */
[----:B------:R-:W-:Y:S02]  /*1210*/  FSEL R12, R12, RZ, P1 ;  /* 0x000000ff0c0c7208 */ /* 0x000fe40000800000 */
[----:B------:R-:W-:Y:S01]  /*1220*/  FSETP.GT.AND P1, PT, |R0|, 8.50705917302346158658e+37, PT ;  /* 0x7e8000000000780b */ /* 0x000fe20003f24200 */
[C---:B------:R-:W-:Y:S02]  /*1230*/  FMUL R5, R11.reuse, R11 ;  /* 0x0000000b0b057220 */ /* 0x040fe40000400000 */
[----:B------:R-:W-:Y:S01]  /*1240*/  FFMA R10, R11, R12, R10 ;  /* 0x0000000c0b0a7223 */ /* 0x000fe2000000000a */
[----:B---3--:R-:W-:Y:S01]  /*1250*/  FADD R9, R9, R8 ;  /* 0x0000000809097221 */ /* 0x008fe20000000000 */
[----:B------:R-:W-:Y:S01]  /*1260*/  FMUL R5, R4, R5 ;  /* 0x0000000504057220 */ /* 0x000fe20000400000 */
[----:B------:R-:W-:Y:S02]  /*1270*/  FSEL R17, R17, R0, P1 ;  /* 0x0000000011117208 */ /* 0x000fe40000800000 */
[----:B------:R-:W0:Y:S01]  /*1280*/  SHFL.BFLY PT, R11, R10, 0x1, 0x1f ;  /* 0x0c201f000a0b7f89 */ /* 0x000e2200000e0000 */
[----:B------:R-:W-:-:S02]  /*1290*/  FFMA R5, R12, R5, R9 ;  /* 0x000000050c057223 */ /* 0x000fc40000000009 */
[----:B------:R-:W-:Y:S02]  /*12a0*/  @!P2 FMUL R17, R17, 16777216 ;  /* 0x4b8000001111a820 */ /* 0x000fe40000400000 */
[----:B------:R-:W-:Y:S01]  /*12b0*/  @P1 FMUL R7, R7, 0.25 ;  /* 0x3e80000007071820 */ /* 0x000fe20000400000 */
[----:B------:R-:W1:Y:S01]  /*12c0*/  SHFL.BFLY PT, R4, R5, 0x1, 0x1f ;  /* 0x0c201f0005047f89 */ /* 0x000e6200000e0000 */
[----:B------:R-:W2:Y:S01]  /*12d0*/  MUFU.RCP R8, R17 ;  /* 0x0000001100087308 */ /* 0x000ea20000001000 */
[----:B------:R-:W-:Y:S01]  /*12e0*/  LOP3.LUT P1, RZ, R13, 0xf, RZ, 0xc0, !PT ;  /* 0x0000000f0dff7812 */ /* 0x000fe2000782c0ff */
[----:B------:R-:W-:Y:S01]  /*12f0*/  @!P2 FMUL R7, R7, 16777216 ;  /* 0x4b8000000707a820 */ /* 0x000fe20000400000 */
[----:B------:R-:W-:Y:S02]  /*1300*/  FSETP.NEU.AND P2, PT, R0, RZ, PT ;  /* 0x000000ff0000720b */ /* 0x000fe40003f4d000 */
[----:B------:R-:W-:Y:S01]  /*1310*/  ISETP.LT.AND P1, PT, R13, 0x10, !P1 ;  /* 0x000000100d00780c */ /* 0x000fe20004f21270 */
[----:B--2---:R-:W-:Y:S01]  /*1320*/  FMUL R8, R8, R7 ;  /* 0x0000000708087220 */ /* 0x004fe20000400000 */
[----:B0-----:R-:W-:-:S11]  /*1330*/  FADD R11, -R10, R11 ;  /* 0x0000000b0a0b7221 */ /* 0x001fd60000000100 */
[----:B------:R-:W-:Y:S01]  /*1340*/  @P1 STS [R13.X4+0x80], R0 ;  /* 0x000080000d001388 */ /* 0x000fe20000004800 */
[----:B------:R-:W-:Y:S01]  /*1350*/  FMUL R9, R11, R11 ;  /* 0x0000000b0b097220 */ /* 0x000fe20000400000 */
[----:B------:R-:W-:Y:S01]  /*1360*/  FSEL R8, R8, RZ, P2 ;  /* 0x000000ff08087208 */ /* 0x000fe20001000000 */
[----:B-1----:R-:W-:Y:S02]  /*1370*/  FADD R7, R5, R4 ;  /* 0x0000000405077221 */ /* 0x002fe40000000000 */
[----:B------:R-:W-:Y:S01]  /*1380*/  FMUL R9, R6, R9 ;  /* 0x0000000906097220 */ /* 0x000fe20000400000 */
[----:B------:R-:W-:Y:S01]  /*1390*/  MOV R6, 0x3a638e39 ;  /* 0x3a638e3900067802 */ /* 0x000fe20000000f00 */
[----:B------:R-:W-:Y:S01]  /*13a0*/  FFMA R10, R11, R8, R10 ;  /* 0x000000080b0a7223 */ /* 0x000fe2000000000a */
[----:B------:R-:W-:Y:S01]  /*13b0*/  MOV R11, 0x4 ;  /* 0x00000004000b7802 */ /* 0x000fe20000000f00 */
[----:B------:R-:W-:-:S03]  /*13c0*/  FFMA R4, R8, R9, R7 ;  /* 0x0000000908047223 */ /* 0x000fc60000000007 */
[----:B------:R0:W-:Y:S01]  /*13d0*/  @P1 STS [R13.X4], R10 ;  /* 0x0000000a0d001388 */ /* 0x0001e20000004800 */
[----:B------:R-:W-:-:S03]  /*13e0*/  IMAD.WIDE R8, R14, R11, c[0x0][0x1a0] ;  /* 0x000068000e087625 */ /* 0x000fc600078e020b */
[----:B------:R1:W-:Y:S04]  /*13f0*/  @P1 STS [R13.X4+0x40], R4 ;  /* 0x000040040d001388 */ /* 0x0003e80000004800 */
[----:B------:R-:W-:Y:S01]  /*1400*/  BAR.SYNC.DEFER_BLOCKING 0x0 ;  /* 0x0000000000007b1d */ /* 0x000fe20000010000 */
[----:B------:R-:W-:Y:S01]  /*1410*/  LOP3.LUT P1, RZ, R13, 0x1ff, RZ, 0xc0, !PT ;  /* 0x000001ff0dff7812 */ /* 0x000fe2000782c0ff */
[----:B0-----:R-:W-:-:S03]  /*1420*/  IMAD.WIDE R10, R14, R11, c[0x0][0x160] ;  /* 0x000058000e0a7625 */ /* 0x001fc600078e020b */
[----:B------:R-:W-:Y:S01]  /*1430*/  ISETP.LT.AND P1, PT, R14, 0x200, !P1 ;  /* 0x000002000e00780c */ /* 0x000fe20004f21270 */
[----:B------:R-:W0:Y:S04]  /*1440*/  LDS R17, [RZ] ;  /* 0x00000000ff117984 */ /* 0x000e280000000800 */
[----:B------:R-:W2:Y:S01]  /*1450*/  LDS R5, [0x40] ;  /* 0x00004000ff057984 */ /* 0x000ea20000000800 */
[----:B-1----:R-:W-:-:S07]  /*1460*/  IMAD.WIDE R12, R18, R15, c[0x0][0x188] ;  /* 0x00006200120c7625 */ /* 0x002fce00078e020f */
[----:B0-----:R0:W-:Y:S01]  /*1470*/  @P1 STG.E [R8.64], R17 ;  /* 0x0000001108001986 */ /* 0x0011e2000c101904 */
[----:B--2---:R-:W-:-:S04]  /*1480*/  FFMA R5, R5, R6, 9.9999999747524270788e-07 ;  /* 0x358637bd05057423 */ /* 0x004fc80000000006 */
[----:B------:R1:W2:Y:S01]  /*1490*/  MUFU.RSQ R21, R5 ;  /* 0x0000000500157308 */ /* 0x0002a20000001400 */
[----:B------:R-:W-:Y:S01]  /*14a0*/  BAR.SYNC.DEFER_BLOCKING 0x0 ;  /* 0x0000000000007b1d */ /* 0x000fe20000010000 */
[----:B------:R-:W-:Y:S01]  /*14b0*/  CS2R R6, SRZ ;  /* 0x0000000000067805 */ /* 0x000fe2000001ff00 */
[----:B------:R-:W-:Y:S01]  /*14c0*/  IMAD.WIDE R18, R18, R15, c[0x0][0x190] ;  /* 0x0000640012127625 */ /* 0x000fe200078e020f */
[----:B-1----:R-:W-:-:S03]  /*14d0*/  CS2R R4, SRZ ;  /* 0x0000000000047805 */ /* 0x002fc6000001ff00 */
[----:B--2---:R1:W-:Y:S04]  /*14e0*/  @P1 STG.E [R10.64], R21 ;  /* 0x000000150a001986 */ /* 0x0043e8000c101904 */
[----:B------:R-:W2:Y:S04]  /*14f0*/  @P0 LDG.E.EF.64 R22, [R2.64] ;  /* 0x0000000402160981 */ /* 0x000ea8000c0e1b00 */
[----:B------:R-:W3:Y:S04]  /*1500*/  @P0 LDG.E.EL.64 R6, [R12.64] ;  /* 0x000000040c060981 */ /* 0x000ee8000c2e1b00 */
[----:B------:R-:W4:Y:S01]  /*1510*/  @P0 LDG.E.EL.64 R4, [R18.64] ;  /* 0x0000000412040981 */ /* 0x000f22000c2e1b00 */
[----:B--2---:R-:W-:-:S02]  /*1520*/  PRMT R0, R22, 0x7632, R0 ;  /* 0x0000763216007816 */ /* 0x004fc40000000000 */
[----:B0-----:R-:W-:Y:S02]  /*1530*/  PRMT R8, R23, 0x7632, R8 ;  /* 0x0000763217087816 */ /* 0x001fe40000000008 */
[----:B------:R-:W-:Y:S02]  /*1540*/  SHF.L.U32 R0, R0, 0x10, RZ ;  /* 0x0000001000007819 */ /* 0x000fe400000006ff */
[----:B------:R-:W-:Y:S02]  /*1550*/  SHF.L.U32 R8, R8, 0x10, RZ ;  /* 0x0000001008087819 */ /* 0x000fe400000006ff */
[----:B------:R-:W-:Y:S01]  /*1560*/  SHF.L.U32 R22, R22, 0x10, RZ ;  /* 0x0000001016167819 */ /* 0x000fe200000006ff */
[----:B------:R-:W-:Y:S01]  /*1570*/  FADD R0, -R17, R0 ;  /* 0x0000000011007221 */ /* 0x000fe20000000100 */
[----:B------:R-:W-:Y:S01]  /*1580*/  SHF.L.U32 R2, R23, 0x10, RZ ;  /* 0x0000001017027819 */ /* 0x000fe200000006ff */
[----:B-1----:R-:W-:Y:S01]  /*1590*/  FADD R10, -R17, R8 ;  /* 0x00000008110a7221 */ /* 0x002fe20000000100 */
[----:B---3--:R-:W-:Y:S01]  /*15a0*/  PRMT R3, R7, 0x7632, R3 ;  /* 0x0000763207037816 */ /* 0x008fe20000000003 */
[----:B------:R-:W-:Y:S01]  /*15b0*/  FADD R22, -R17, R22 ;  /* 0x0000001611167221 */ /* 0x000fe20000000100 */
[----:B------:R-:W-:Y:S01]  /*15c0*/  FMUL R8, R21, R0 ;  /* 0x0000000015087220 */ /* 0x000fe20000400000 */
[----:B------:R-:W-:Y:S01]  /*15d0*/  FADD R2, -R17, R2 ;  /* 0x0000000211027221 */ /* 0x000fe20000000100 */
[C---:B------:R-:W-:Y:S01]  /*15e0*/  PRMT R0, R6.reuse, 0x7632, R0 ;  /* 0x0000763206007816 */ /* 0x040fe20000000000 */
[C---:B------:R-:W-:Y:S01]  /*15f0*/  FMUL R22, R21.reuse, R22 ;  /* 0x0000001615167220 */ /* 0x040fe20000400000 */
[----:B------:R-:W-:Y:S01]  /*1600*/  SHF.L.U32 R6, R6, 0x10, RZ ;  /* 0x0000001006067819 */ /* 0x000fe200000006ff */
[C---:B------:R-:W-:Y:S01]  /*1610*/  FMUL R11, R21.reuse, R2 ;  /* 0x00000002150b7220 */ /* 0x040fe20000400000 */
[----:B------:R-:W-:Y:S01]  /*1620*/  FMUL R21, R21, R10 ;  /* 0x0000000a15157220 */ /* 0x000fe20000400000 */
[C---:B----4-:R-:W-:Y:S01]  /*1630*/  PRMT R9, R5.reuse, 0x7632, R9 ;  /* 0x0000763205097816 */ /* 0x050fe20000000009 */
[----:B------:R-:W-:Y:S01]  /*1640*/  IMAD.WIDE R16, R16, R15, c[0x0][0x1a8] ;  /* 0x00006a0010107625 */ /* 0x000fe200078e020f */
[----:B------:R-:W-:Y:S01]  /*1650*/  SHF.L.U32 R10, R5, 0x10, RZ ;  /* 0x00000010050a7819 */ /* 0x000fe200000006ff */
[----:B------:R-:W-:Y:S01]  /*1660*/  FADD R5, R6, 1 ;  /* 0x3f80000006057421 */ /* 0x000fe20000000000 */
[----:B------:R-:W-:-:S02]  /*1670*/  SHF.L.U32 R7, R7, 0x10, RZ ;  /* 0x0000001007077819 */ /* 0x000fc400000006ff */
[----:B------:R-:W-:Y:S02]  /*1680*/  PRMT R2, R4, 0x7632, R2 ;  /* 0x0000763204027816 */ /* 0x000fe40000000002 */
[----:B------:R-:W-:Y:S01]  /*1690*/  SHF.L.U32 R0, R0, 0x10, RZ ;  /* 0x0000001000007819 */ /* 0x000fe200000006ff */
[----:B------:R-:W-:Y:S01]  /*16a0*/  FADD R7, R7, 1 ;  /* 0x3f80000007077421 */ /* 0x000fe20000000000 */
[----:B------:R-:W-:Y:S02]  /*16b0*/  SHF.L.U32 R6, R3, 0x10, RZ ;  /* 0x0000001003067819 */ /* 0x000fe400000006ff */
[----:B------:R-:W-:Y:S01]  /*16c0*/  SHF.L.U32 R4, R4, 0x10, RZ ;  /* 0x0000001004047819 */ /* 0x000fe200000006ff */
[----:B------:R-:W-:Y:S01]  /*16d0*/  FADD R3, R0, 1 ;  /* 0x3f80000000037421 */ /* 0x000fe20000000000 */
[----:B------:R-:W-:Y:S01]  /*16e0*/  SHF.L.U32 R2, R2, 0x10, RZ ;  /* 0x0000001002027819 */ /* 0x000fe200000006ff */
[----:B------:R-:W-:Y:S01]  /*16f0*/  FADD R6, R6, 1 ;  /* 0x3f80000006067421 */ /* 0x000fe20000000000 */
[----:B------:R-:W-:Y:S01]  /*1700*/  SHF.L.U32 R9, R9, 0x10, RZ ;  /* 0x0000001009097819 */ /* 0x000fe200000006ff */
[----:B------:R-:W-:Y:S01]  /*1710*/  FFMA R4, R5, R22, R4 ;  /* 0x0000001605047223 */ /* 0x000fe20000000004 */
[----:B------:R-:W-:Y:S01]  /*1720*/  FFMA R7, R7, R11, R10 ;  /* 0x0000000b07077223 */ /* 0x000fe2000000000a */
[----:B------:R-:W-:-:S02]  /*1730*/  FFMA R3, R3, R8, R2 ;  /* 0x0000000803037223 */ /* 0x000fc40000000002 */
[----:B------:R-:W-:-:S03]  /*1740*/  FFMA R6, R6, R21, R9 ;  /* 0x0000001506067223 */ /* 0x000fc60000000009 */
[----:B------:R-:W-:Y:S02]  /*1750*/  F2FP.BF16.PACK_AB R4, R3, R4 ;  /* 0x000000040304723e */ /* 0x000fe400000010ff */
[----:B------:R-:W-:Y:S01]  /*1760*/  F2FP.BF16.PACK_AB R5, R6, R7 ;  /* 0x000000070605723e */ /* 0x000fe200000010ff */
[----:B------:R-:W-:Y:S06]  /*1770*/  @!P0 EXIT ;  /* 0x000000000000894d */ /* 0x000fec0003800000 */
[----:B------:R-:W-:Y:S01]  /*1780*/  STG.E.64 [R16.64], R4 ;  /* 0x0000000410007986 */ /* 0x000fe2000c101b04 */
[----:B------:R-:W-:Y:S05]  /*1790*/  EXIT ;  /* 0x000000000000794d */ /* 0x000fea0003800000 */
.L_x_0:
[----:B------:R-:W-:-:S00]  /*17a0*/  BRA `(.L_x_0) ;  /* 0xfffffff000007947 */ /* 0x000fc0000383ffff */
[----:B------:R-:W-:-:S00]  /*17b0*/  NOP ;  /* 0x0000000000007918 */ /* 0x000fc00000000000 */
        /* <DEDUP_REMOVED lines=12> */
.L_x_1:


//--------------------- .nv.global.init           --------------------------
	.section	.nv.global.init,"aw",@progbits
.nv.global.init:
	.type		_$_str,@object
	.size		_$_str,(.L_0 - _$_str)
_$_str:
        /*0000*/ 	.byte	0x5f, 0x5f, 0x43, 0x55, 0x44, 0x41, 0x5f, 0x46, 0x54, 0x5a, 0x00
.L_0:


//--------------------- .nv.shared.triton_red_fused__to_copy_add_mul_native_layer_norm_3 --------------------------
	.section	.nv.shared.triton_red_fused__to_copy_add_mul_native_layer_norm_3,"aw",@nobits
	.sectionflags	@""
	.align	16
